	.version 1.4
	.target sm_11, map_f64_to_f32
	// compiled with /usr/local/cuda-5.0/open64/lib//be
	// nvopencc 4.1 built on 2012-09-21

	//-----------------------------------------------------------
	// Compiling kShakeH.compute_11.cpp3.i (/tmp/ccBI#.lIBcif)
	//-----------------------------------------------------------

	//-----------------------------------------------------------
	// Options:
	//-----------------------------------------------------------
	//  Target:ptx, ISA:sm_11, Endian:little, Pointer Size:64
	//  -O3	(Optimization level)
	//  -g0	(Debug level)
	//  -m2	(Report advisories)
	//-----------------------------------------------------------

	.file	1	"<command-line>"
	.file	2	"kShakeH.compute_11.cudafe2.gpu"
	.file	3	"/home/saifmulla/openmm/OpenMM/platforms/cuda/./src/kernels//cudatypes.h"
	.file	4	"/home/saifmulla/openmm/OpenMM/platforms/cuda/./src/kernels//kShakeH.cu"
	.file	5	"kShakeH.compute_11.cudafe1.gpu"
	.file	6	"/usr/lib/gcc/x86_64-redhat-linux/4.4.7/include/stddef.h"
	.file	7	"/usr/local/cuda-5.0/include/crt/device_runtime.h"
	.file	8	"/usr/local/cuda-5.0/include/host_defines.h"
	.file	9	"/usr/local/cuda-5.0/include/builtin_types.h"
	.file	10	"/usr/local/cuda-5.0/include/device_types.h"
	.file	11	"/usr/local/cuda-5.0/include/driver_types.h"
	.file	12	"/usr/local/cuda-5.0/include/surface_types.h"
	.file	13	"/usr/local/cuda-5.0/include/texture_types.h"
	.file	14	"/usr/local/cuda-5.0/include/vector_types.h"
	.file	15	"/usr/local/cuda-5.0/include/device_launch_parameters.h"
	.file	16	"/usr/local/cuda-5.0/include/crt/storage_class.h"
	.file	17	"/usr/local/cuda-5.0/include/cuComplex.h"
	.file	18	"/usr/local/cuda-5.0/include/cufft.h"
	.file	19	"/usr/local/cuda-5.0/include/common_functions.h"
	.file	20	"/usr/local/cuda-5.0/include/math_functions.h"
	.file	21	"/usr/local/cuda-5.0/include/math_constants.h"
	.file	22	"/usr/local/cuda-5.0/include/device_functions.h"
	.file	23	"/usr/local/cuda-5.0/include/sm_11_atomic_functions.h"
	.file	24	"/usr/local/cuda-5.0/include/sm_12_atomic_functions.h"
	.file	25	"/usr/local/cuda-5.0/include/sm_13_double_functions.h"
	.file	26	"/usr/local/cuda-5.0/include/sm_20_atomic_functions.h"
	.file	27	"/usr/local/cuda-5.0/include/sm_35_atomic_functions.h"
	.file	28	"/usr/local/cuda-5.0/include/sm_20_intrinsics.h"
	.file	29	"/usr/local/cuda-5.0/include/sm_30_intrinsics.h"
	.file	30	"/usr/local/cuda-5.0/include/sm_35_intrinsics.h"
	.file	31	"/usr/local/cuda-5.0/include/surface_functions.h"
	.file	32	"/usr/local/cuda-5.0/include/texture_fetch_functions.h"
	.file	33	"/usr/local/cuda-5.0/include/texture_indirect_functions.h"
	.file	34	"/usr/local/cuda-5.0/include/surface_indirect_functions.h"
	.file	35	"/usr/local/cuda-5.0/include/math_functions_dbl_ptx1.h"

	.extern	.shared .align 4 .b8 sA[];
	.const .align 8 .b8 cSim[1224];

	.entry _Z18kApplyShake_kernelv
	.maxntid 128,1,1
	.maxnctapersm 1
	{
	.reg .u16 %rh<5>;
	.reg .u32 %r<18>;
	.reg .u64 %rd<38>;
	.reg .f32 %f<129>;
	.reg .pred %p<11>;
	.loc	4	75	0
$LDWbegin__Z18kApplyShake_kernelv:
	.loc	4	79	0
	cvt.u64.u16 	%rd1, %tid.x;
	cvt.u32.u64 	%r1, %rd1;
	mov.u16 	%rh1, %ntid.x;
	mov.u16 	%rh2, %ctaid.x;
	mul.wide.u16 	%r2, %rh2, %rh1;
	add.u32 	%r3, %r1, %r2;
	mov.s32 	%r4, %r3;
	ld.const.u32 	%r5, [cSim+860];
	setp.ge.u32 	%p1, %r3, %r5;
	@%p1 bra 	$Lt_0_10498;
	mov.u64 	%rd2, sA;
	mul.lo.u64 	%rd3, %rd1, 60;
	add.u64 	%rd4, %rd2, %rd3;
	mov.u16 	%rh3, %nctaid.x;
	mul.wide.u16 	%r6, %rh3, %rh1;
	cvt.u64.u32 	%rd5, %r3;
	mul.wide.u32 	%rd6, %r3, 16;
	cvt.s64.u32 	%rd7, %r6;
	ld.const.u64 	%rd8, [cSim+912];
	add.u64 	%rd9, %rd6, %rd8;
	mul.wide.u32 	%rd10, %r6, 16;
	ld.const.u64 	%rd11, [cSim+920];
	add.u64 	%rd12, %rd6, %rd11;
	ld.const.f32 	%f1, [cSim+892];
	ld.const.u64 	%rd13, [cSim+1096];
	ld.const.u64 	%rd14, [cSim+1104];
$Lt_0_11010:
 //<loop> Loop body line 79, nesting depth: 1, estimated iterations: unknown
	ld.global.v4.s32 	{%r7,%r8,%r9,%r10}, [%rd9+0];
	ld.global.v4.f32 	{%f2,%f3,%f4,%f5}, [%rd12+0];
	.loc	4	84	0
	cvt.s64.s32 	%rd15, %r7;
	mul.wide.s32 	%rd16, %r7, 16;
	add.u64 	%rd17, %rd16, %rd14;
	ld.global.v4.f32 	{%f6,%f7,%f8,_}, [%rd17+0];
	.loc	4	85	0
	add.u64 	%rd18, %rd16, %rd13;
	ld.global.v4.f32 	{%f9,%f10,%f11,%f12}, [%rd18+0];
	.loc	4	86	0
	cvt.s64.s32 	%rd19, %r8;
	mul.wide.s32 	%rd20, %r8, 16;
	add.u64 	%rd21, %rd20, %rd14;
	ld.global.v4.f32 	{%f13,%f14,%f15,_}, [%rd21+0];
	.loc	4	87	0
	add.u64 	%rd22, %rd20, %rd13;
	ld.global.v4.f32 	{%f16,%f17,%f18,%f19}, [%rd22+0];
	.loc	4	90	0
	st.shared.f32 	[%rd4+44], %f2;
	.loc	4	91	0
	st.shared.f32 	[%rd4+36], %f3;
	.loc	4	92	0
	st.shared.f32 	[%rd4+40], %f4;
	mov.s32 	%r11, -1;
	setp.ne.s32 	%p2, %r9, %r11;
	@!%p2 bra 	$Lt_0_11522;
	.loc	4	96	0
	cvt.s64.s32 	%rd23, %r9;
	mul.wide.s32 	%rd24, %r9, 16;
	add.u64 	%rd25, %rd24, %rd14;
	ld.global.v4.f32 	{%f20,%f21,%f22,_}, [%rd25+0];
	.loc	4	97	0
	add.u64 	%rd26, %rd24, %rd13;
	ld.global.v4.f32 	{%f23,%f24,%f25,%f26}, [%rd26+0];
	bra.uni 	$Lt_0_11266;
$Lt_0_11522:
	mov.f32 	%f26, 0f00000000;    	// 0
	mov.f32 	%f25, 0f00000000;    	// 0
	mov.f32 	%f24, 0f00000000;    	// 0
	mov.f32 	%f23, 0f00000000;    	// 0
	mov.f32 	%f22, 0f00000000;    	// 0
	mov.f32 	%f21, 0f00000000;    	// 0
	mov.f32 	%f20, 0f00000000;    	// 0
$Lt_0_11266:
	mov.s32 	%r12, -1;
	setp.ne.s32 	%p3, %r10, %r12;
	@!%p3 bra 	$Lt_0_12034;
	.loc	4	103	0
	cvt.s64.s32 	%rd27, %r10;
	mul.wide.s32 	%rd28, %r10, 16;
	add.u64 	%rd29, %rd28, %rd14;
	ld.global.v4.f32 	{%f27,%f28,%f29,_}, [%rd29+0];
	.loc	4	104	0
	add.u64 	%rd30, %rd28, %rd13;
	ld.global.v4.f32 	{%f30,%f31,%f32,%f33}, [%rd30+0];
	bra.uni 	$Lt_0_11778;
$Lt_0_12034:
	mov.f32 	%f33, 0f00000000;    	// 0
	mov.f32 	%f32, 0f00000000;    	// 0
	mov.f32 	%f31, 0f00000000;    	// 0
	mov.f32 	%f30, 0f00000000;    	// 0
	mov.f32 	%f29, 0f00000000;    	// 0
	mov.f32 	%f28, 0f00000000;    	// 0
	mov.f32 	%f27, 0f00000000;    	// 0
$Lt_0_11778:
	.loc	4	120	0
	sub.f32 	%f34, %f6, %f13;
	st.shared.f32 	[%rd4+0], %f34;
	.loc	4	121	0
	sub.f32 	%f35, %f7, %f14;
	st.shared.f32 	[%rd4+4], %f35;
	.loc	4	122	0
	sub.f32 	%f36, %f8, %f15;
	st.shared.f32 	[%rd4+8], %f36;
	.loc	4	123	0
	sub.f32 	%f37, %f6, %f20;
	st.shared.f32 	[%rd4+12], %f37;
	.loc	4	124	0
	sub.f32 	%f38, %f7, %f21;
	st.shared.f32 	[%rd4+16], %f38;
	.loc	4	125	0
	sub.f32 	%f39, %f8, %f22;
	st.shared.f32 	[%rd4+20], %f39;
	.loc	4	126	0
	sub.f32 	%f40, %f6, %f27;
	st.shared.f32 	[%rd4+24], %f40;
	.loc	4	127	0
	sub.f32 	%f41, %f7, %f28;
	st.shared.f32 	[%rd4+28], %f41;
	.loc	4	128	0
	sub.f32 	%f42, %f8, %f29;
	st.shared.f32 	[%rd4+32], %f42;
	.loc	4	129	0
	mul.f32 	%f43, %f35, %f35;
	mad.f32 	%f44, %f34, %f34, %f43;
	mad.f32 	%f45, %f36, %f36, %f44;
	st.shared.f32 	[%rd4+48], %f45;
	.loc	4	130	0
	mul.f32 	%f46, %f38, %f38;
	mad.f32 	%f47, %f37, %f37, %f46;
	mad.f32 	%f48, %f39, %f39, %f47;
	st.shared.f32 	[%rd4+52], %f48;
	.loc	4	131	0
	mul.f32 	%f49, %f41, %f41;
	mad.f32 	%f50, %f40, %f40, %f49;
	mad.f32 	%f51, %f42, %f42, %f50;
	st.shared.f32 	[%rd4+56], %f51;
	ld.shared.f32 	%f4, [%rd4+40];
	.loc	4	138	0
	mul.f32 	%f52, %f4, %f1;
	sub.f32 	%f53, %f4, %f45;
	mov.s32 	%r13, 0;
$L_0_9474:
	.loc	4	148	0
	sub.f32 	%f54, %f10, %f17;
	sub.f32 	%f55, %f9, %f16;
	sub.f32 	%f56, %f11, %f18;
	ld.shared.f32 	%f35, [%rd4+4];
	mul.f32 	%f57, %f35, %f54;
	mul.f32 	%f58, %f54, %f54;
	ld.shared.f32 	%f34, [%rd4+0];
	mad.f32 	%f59, %f34, %f55, %f57;
	mad.f32 	%f60, %f55, %f55, %f58;
	ld.shared.f32 	%f36, [%rd4+8];
	mad.f32 	%f61, %f36, %f56, %f59;
	mad.f32 	%f62, %f56, %f56, %f60;
	add.f32 	%f63, %f61, %f61;
	sub.f32 	%f64, %f53, %f63;
	sub.f32 	%f65, %f64, %f62;
	abs.f32 	%f66, %f65;
	div.approx.f32 	%f67, %f66, %f52;
	mov.f32 	%f68, 0f3f800000;    	// 1
	setp.ge.f32 	%p4, %f67, %f68;
	@!%p4 bra 	$Lt_0_12546;
	ld.shared.f32 	%f45, [%rd4+48];
	.loc	4	153	0
	add.f32 	%f69, %f45, %f61;
	ld.shared.f32 	%f3, [%rd4+36];
	mul.f32 	%f70, %f65, %f3;
	div.approx.f32 	%f71, %f70, %f69;
	ld.shared.f32 	%f34, [%rd4+0];
	mul.f32 	%f72, %f34, %f71;
	ld.shared.f32 	%f35, [%rd4+4];
	.loc	4	154	0
	mul.f32 	%f73, %f35, %f71;
	ld.shared.f32 	%f36, [%rd4+8];
	.loc	4	155	0
	mul.f32 	%f74, %f36, %f71;
	ld.shared.f32 	%f2, [%rd4+44];
	.loc	4	156	0
	mad.f32 	%f9, %f2, %f72, %f9;
	.loc	4	157	0
	mad.f32 	%f10, %f2, %f73, %f10;
	.loc	4	158	0
	mad.f32 	%f11, %f2, %f74, %f11;
	.loc	4	159	0
	mul.f32 	%f75, %f72, %f5;
	sub.f32 	%f16, %f16, %f75;
	.loc	4	160	0
	mul.f32 	%f76, %f73, %f5;
	sub.f32 	%f17, %f17, %f76;
	.loc	4	161	0
	mul.f32 	%f77, %f74, %f5;
	sub.f32 	%f18, %f18, %f77;
	mov.s32 	%r14, 0;
	bra.uni 	$Lt_0_12290;
$Lt_0_12546:
	mov.s32 	%r14, 1;
$Lt_0_12290:
	@!%p2 bra 	$Lt_0_12802;
	.loc	4	172	0
	sub.f32 	%f78, %f10, %f24;
	sub.f32 	%f79, %f9, %f23;
	sub.f32 	%f80, %f11, %f25;
	ld.shared.f32 	%f38, [%rd4+16];
	mul.f32 	%f81, %f38, %f78;
	mul.f32 	%f82, %f78, %f78;
	ld.shared.f32 	%f37, [%rd4+12];
	mad.f32 	%f83, %f37, %f79, %f81;
	mad.f32 	%f84, %f79, %f79, %f82;
	ld.shared.f32 	%f39, [%rd4+20];
	mad.f32 	%f85, %f39, %f80, %f83;
	mad.f32 	%f86, %f80, %f80, %f84;
	ld.shared.f32 	%f4, [%rd4+40];
	ld.shared.f32 	%f48, [%rd4+52];
	sub.f32 	%f87, %f4, %f48;
	add.f32 	%f88, %f85, %f85;
	sub.f32 	%f89, %f87, %f88;
	sub.f32 	%f90, %f89, %f86;
	abs.f32 	%f91, %f90;
	div.approx.f32 	%f92, %f91, %f52;
	mov.f32 	%f93, 0f3f800000;    	// 1
	setp.ge.f32 	%p5, %f92, %f93;
	@!%p5 bra 	$Lt_0_13314;
	ld.shared.f32 	%f48, [%rd4+52];
	.loc	4	177	0
	add.f32 	%f94, %f48, %f85;
	ld.shared.f32 	%f3, [%rd4+36];
	mul.f32 	%f95, %f90, %f3;
	div.approx.f32 	%f96, %f95, %f94;
	ld.shared.f32 	%f37, [%rd4+12];
	mul.f32 	%f97, %f37, %f96;
	ld.shared.f32 	%f38, [%rd4+16];
	.loc	4	178	0
	mul.f32 	%f98, %f38, %f96;
	ld.shared.f32 	%f39, [%rd4+20];
	.loc	4	179	0
	mul.f32 	%f99, %f39, %f96;
	ld.shared.f32 	%f2, [%rd4+44];
	.loc	4	180	0
	mad.f32 	%f9, %f2, %f97, %f9;
	.loc	4	181	0
	mad.f32 	%f10, %f2, %f98, %f10;
	.loc	4	182	0
	mad.f32 	%f11, %f2, %f99, %f11;
	.loc	4	183	0
	mul.f32 	%f100, %f97, %f5;
	sub.f32 	%f23, %f23, %f100;
	.loc	4	184	0
	mul.f32 	%f101, %f98, %f5;
	sub.f32 	%f24, %f24, %f101;
	.loc	4	185	0
	mul.f32 	%f102, %f99, %f5;
	sub.f32 	%f25, %f25, %f102;
	mov.s32 	%r14, 0;
$Lt_0_13314:
$Lt_0_12802:
	@!%p3 bra 	$Lt_0_13826;
	.loc	4	197	0
	sub.f32 	%f103, %f10, %f31;
	sub.f32 	%f104, %f9, %f30;
	sub.f32 	%f105, %f11, %f32;
	ld.shared.f32 	%f41, [%rd4+28];
	mul.f32 	%f106, %f41, %f103;
	mul.f32 	%f107, %f103, %f103;
	ld.shared.f32 	%f40, [%rd4+24];
	mad.f32 	%f108, %f40, %f104, %f106;
	mad.f32 	%f109, %f104, %f104, %f107;
	ld.shared.f32 	%f42, [%rd4+32];
	mad.f32 	%f110, %f42, %f105, %f108;
	mad.f32 	%f111, %f105, %f105, %f109;
	ld.shared.f32 	%f4, [%rd4+40];
	ld.shared.f32 	%f51, [%rd4+56];
	sub.f32 	%f112, %f4, %f51;
	add.f32 	%f113, %f110, %f110;
	sub.f32 	%f114, %f112, %f113;
	sub.f32 	%f115, %f114, %f111;
	abs.f32 	%f116, %f115;
	div.approx.f32 	%f117, %f116, %f52;
	mov.f32 	%f118, 0f3f800000;   	// 1
	setp.ge.f32 	%p6, %f117, %f118;
	@!%p6 bra 	$Lt_0_14338;
	ld.shared.f32 	%f51, [%rd4+56];
	.loc	4	202	0
	add.f32 	%f119, %f51, %f110;
	ld.shared.f32 	%f3, [%rd4+36];
	mul.f32 	%f120, %f115, %f3;
	div.approx.f32 	%f121, %f120, %f119;
	ld.shared.f32 	%f40, [%rd4+24];
	mul.f32 	%f122, %f40, %f121;
	ld.shared.f32 	%f41, [%rd4+28];
	.loc	4	203	0
	mul.f32 	%f123, %f41, %f121;
	ld.shared.f32 	%f42, [%rd4+32];
	.loc	4	204	0
	mul.f32 	%f124, %f42, %f121;
	ld.shared.f32 	%f2, [%rd4+44];
	.loc	4	205	0
	mad.f32 	%f9, %f2, %f122, %f9;
	.loc	4	206	0
	mad.f32 	%f10, %f2, %f123, %f10;
	.loc	4	207	0
	mad.f32 	%f11, %f2, %f124, %f11;
	.loc	4	208	0
	mul.f32 	%f125, %f122, %f5;
	sub.f32 	%f30, %f30, %f125;
	.loc	4	209	0
	mul.f32 	%f126, %f123, %f5;
	sub.f32 	%f31, %f31, %f126;
	.loc	4	210	0
	mul.f32 	%f127, %f124, %f5;
	sub.f32 	%f32, %f32, %f127;
	mov.s32 	%r14, 0;
$Lt_0_14338:
$Lt_0_13826:
	.loc	4	214	0
	add.s32 	%r13, %r13, 1;
	.loc	4	139	0
	mov.u32 	%r15, 14;
	setp.gt.s32 	%p7, %r13, %r15;
	@%p7 bra 	$L_0_10242;
	mov.u32 	%r16, 0;
	setp.eq.s32 	%p8, %r14, %r16;
	@%p8 bra 	$L_0_9474;
$L_0_10242:
	st.global.v4.f32 	[%rd18+0], {%f9,%f10,%f11,%f12};
	st.global.v4.f32 	[%rd22+0], {%f16,%f17,%f18,%f19};
	.loc	4	217	0
	@!%p2 bra 	$Lt_0_14850;
	.loc	4	219	0
	cvt.s64.s32 	%rd31, %r9;
	mul.wide.s32 	%rd32, %r9, 16;
	add.u64 	%rd33, %rd13, %rd32;
	st.global.v4.f32 	[%rd33+0], {%f23,%f24,%f25,%f26};
$Lt_0_14850:
	@!%p3 bra 	$Lt_0_15362;
	.loc	4	221	0
	cvt.s64.s32 	%rd34, %r10;
	mul.wide.s32 	%rd35, %r10, 16;
	add.u64 	%rd36, %rd13, %rd35;
	st.global.v4.f32 	[%rd36+0], {%f30,%f31,%f32,%f33};
$Lt_0_15362:
	add.u32 	%r4, %r6, %r4;
	add.u64 	%rd12, %rd12, %rd10;
	add.u64 	%rd9, %rd9, %rd10;
	setp.lt.u32 	%p9, %r4, %r5;
	@%p9 bra 	$Lt_0_11010;
$Lt_0_10498:
	.loc	4	225	0
	exit;
$LDWend__Z18kApplyShake_kernelv:
	} // _Z18kApplyShake_kernelv
	.global .align 8 .b8 _ZTVN10__cxxabiv117__class_type_infoE[8];
	.global .align 8 .b8 _ZTVN10__cxxabiv120__si_class_type_infoE[8];
	.global .align 8 .b8 _ZTVSt9exception[40] = {0,0,0,0,0,0,0,0,0,0,0,0,0,0,0,0,0,0,0,0,0,0,0,0,0,0,0,0,0,0,0,0,0,0,0,0,0,0,0,0};
	.global .align 8 .b8 _ZTVN6OpenMM15OpenMMExceptionE[40] = {0,0,0,0,0,0,0,0,0,0,0,0,0,0,0,0,0,0,0,0,0,0,0,0,0,0,0,0,0,0,0,0,0,0,0,0,0,0,0,0};



// ===== COMPILED SASS (sm_100) =====

	.target	sm_100

	.elftype	@"ET_EXEC"


//--------------------- .note.nv.tkinfo           --------------------------
	.section	.note.nv.tkinfo,"",@"SHT_NOTE"
	.sectionflags	@"SHF_NOTE_NV_TKINFO"
	.tkinfo
        /*0018*/ 	.word	0x00000002
        /*0030*/ 	.string	""
        /*0030*/ 	.string	"ptxas"
        /*0030*/ 	.string	"Cuda compilation tools, release 13.0, V13.0.88"
        /*0030*/ 	.string	"Build cuda_13.0.r13.0/compiler.36424714_0"
        /*0030*/ 	.string	"-arch sm_100 "



//--------------------- .note.nv.cuinfo           --------------------------
	.section	.note.nv.cuinfo,"",@"SHT_NOTE"
	.sectionflags	@"SHF_NOTE_NV_CUINFO"
        /*0018*/ 	.short	0x0002
        /*001a*/ 	.short	0x000b
        /*001c*/ 	.short	0x0082
	.zero		2


//--------------------- .nv.info                  --------------------------
	.section	.nv.info,"",@"SHT_CUDA_INFO"
	.align	4


	//----- nvinfo : EIATTR_REGCOUNT
	.align		4
        /*0000*/ 	.byte	0x04, 0x2f
        /*0002*/ 	.short	(.L_6 - .L_5)
	.align		4
.L_5:
        /*0004*/ 	.word	index@(_Z18kApplyShake_kernelv)
        /*0008*/ 	.word	0x00000037


	//----- nvinfo : EIATTR_FRAME_SIZE
	.align		4
.L_6:
        /*000c*/ 	.byte	0x04, 0x11
        /*000e*/ 	.short	(.L_8 - .L_7)
	.align		4
.L_7:
        /*0010*/ 	.word	index@(_Z18kApplyShake_kernelv)
        /*0014*/ 	.word	0x00000000


	//----- nvinfo : EIATTR_MIN_STACK_SIZE
	.align		4
.L_8:
        /*0018*/ 	.byte	0x04, 0x12
        /*001a*/ 	.short	(.L_10 - .L_9)
	.align		4
.L_9:
        /*001c*/ 	.word	index@(_Z18kApplyShake_kernelv)
        /*0020*/ 	.word	0x00000000
.L_10:


//--------------------- .nv.compat                --------------------------
	.section	.nv.compat,"",@"SHT_CUDA_COMPAT_INFO"
	.align	4
        /*0000*/ 	.byte	0x02, 0x09, 0x00, 0x00, 0x02, 0x02, 0x01, 0x00, 0x02, 0x05, 0x05, 0x00, 0x03, 0x07, 0x01, 0x01
        /*0010*/ 	.byte	0x02, 0x03, 0x00, 0x00, 0x02, 0x06, 0x01, 0x00, 0x04, 0x0b, 0x08, 0x00, 0x01, 0x00, 0x00, 0x00
        /*0020*/ 	.byte	0x00, 0x00, 0x00, 0x00


//--------------------- .nv.info._Z18kApplyShake_kernelv --------------------------
	.section	.nv.info._Z18kApplyShake_kernelv,"",@"SHT_CUDA_INFO"
	.sectionflags	@""
	.align	4


	//----- nvinfo : EIATTR_CUDA_API_VERSION
	.align		4
        /*0000*/ 	.byte	0x04, 0x37
        /*0002*/ 	.short	(.L_12 - .L_11)
.L_11:
        /*0004*/ 	.word	0x00000082


	//----- nvinfo : EIATTR_SPARSE_MMA_MASK
	.align		4
.L_12:
        /*0008*/ 	.byte	0x03, 0x50
        /*000a*/ 	.short	0x0000


	//----- nvinfo : EIATTR_MAXREG_COUNT
	.align		4
        /*000c*/ 	.byte	0x03, 0x1b
        /*000e*/ 	.short	0x00ff


	//----- nvinfo : EIATTR_MERCURY_ISA_VERSION
	.align		4
        /*0010*/ 	.byte	0x03, 0x5f
        /*0012*/ 	.short	0x0101


	//----- nvinfo : EIATTR_UNUSED_LOAD_BYTE_OFFSET
	.align		4
        /*0014*/ 	.byte	0x04, 0x44
        /*0016*/ 	.short	(.L_14 - .L_13)


	//   ....[0]....
.L_13:
        /*0018*/ 	.word	0x00000200
        /*001c*/ 	.word	0x00000fff


	//   ....[1]....
        /*0020*/ 	.word	0x00000210
        /*0024*/ 	.word	0x00000fff


	//   ....[2]....
        /*0028*/ 	.word	0x00000240
        /*002c*/ 	.word	0x00000fff


	//   ....[3]....
        /*0030*/ 	.word	0x00000250
        /*0034*/ 	.word	0x00000fff


	//----- nvinfo : EIATTR_VRC_CTA_INIT_COUNT
	.align		4
.L_14:
        /*0038*/ 	.byte	0x02, 0x4a
	.zero		1
	.zero		1


	//----- nvinfo : EIATTR_EXIT_INSTR_OFFSETS
	.align		4
        /*003c*/ 	.byte	0x04, 0x1c
        /*003e*/ 	.short	(.L_16 - .L_15)


	//   ....[0]....
.L_15:
        /*0040*/ 	.word	0x000000a0


	//   ....[1]....
        /*0044*/ 	.word	0x00000ec0


	//----- nvinfo : EIATTR_MAX_THREADS
	.align		4
.L_16:
        /*0048*/ 	.byte	0x04, 0x05
        /*004a*/ 	.short	(.L_18 - .L_17)
.L_17:
        /*004c*/ 	.word	0x00000080
        /*0050*/ 	.word	0x00000001
        /*0054*/ 	.word	0x00000001


	//----- nvinfo : EIATTR_CRS_STACK_SIZE
	.align		4
.L_18:
        /*0058*/ 	.byte	0x04, 0x1e
        /*005a*/ 	.short	(.L_20 - .L_19)
.L_19:
        /*005c*/ 	.word	0x00000000


	//----- nvinfo : EIATTR_SW_WAR
	.align		4
.L_20:
        /*0060*/ 	.byte	0x04, 0x36
        /*0062*/ 	.short	(.L_22 - .L_21)
.L_21:
        /*0064*/ 	.word	0x00000008
.L_22:


//--------------------- .nv.callgraph             --------------------------
	.section	.nv.callgraph,"",@"SHT_CUDA_CALLGRAPH"
	.align	4
	.sectionentsize	8
	.align		4
        /*0000*/ 	.word	0x00000000
	.align		4
        /*0004*/ 	.word	0xffffffff
	.align		4
        /*0008*/ 	.word	0x00000000
	.align		4
        /*000c*/ 	.word	0xfffffffe
	.align		4
        /*0010*/ 	.word	0x00000000
	.align		4
        /*0014*/ 	.word	0xfffffffd
	.align		4
        /*0018*/ 	.word	0x00000000
	.align		4
        /*001c*/ 	.word	0xfffffffc


//--------------------- .nv.constant3             --------------------------
	.section	.nv.constant3,"a",@progbits
	.align	8
.nv.constant3:
	.type		cSim,@object
	.size		cSim,(.L_0 - cSim)
cSim:
	.zero		1224
.L_0:


//--------------------- .nv.constant4             --------------------------
	.section	.nv.constant4,"a",@progbits
	.align	8
	.align		8
.nv.constant4:
        /*0000*/ 	.dword	_ZTVN10__cxxabiv117__class_type_infoE
	.align		8
        /*0008*/ 	.dword	_ZTVN10__cxxabiv120__si_class_type_infoE
	.align		8
        /*0010*/ 	.dword	_ZTVSt9exception
	.align		8
        /*0018*/ 	.dword	_ZTVN6OpenMM15OpenMMExceptionE


//--------------------- .text._Z18kApplyShake_kernelv --------------------------
	.section	.text._Z18kApplyShake_kernelv,"ax",@progbits
	.align	128
.text._Z18kApplyShake_kernelv:
        .type           _Z18kApplyShake_kernelv,@function
        .size           _Z18kApplyShake_kernelv,(.L_x_11 - _Z18kApplyShake_kernelv)
        .other          _Z18kApplyShake_kernelv,@"STO_CUDA_ENTRY STV_DEFAULT"
_Z18kApplyShake_kernelv:
[----:B------:R-:W-:Y:S01]  /*0000*/  LDC R1, c[0x0][0x37c] ;  /* 0x0000df00ff017b82 */ /* 0x000fe20000000800 */
[----:B------:R-:W0:Y:S01]  /*0010*/  S2R R0, SR_TID.X ;  /* 0x0000000000007919 */ /* 0x000e220000002100 */
[----:B------:R-:W1:Y:S01]  /*0020*/  LDCU UR4, c[0x0][0x360] ;  /* 0x00006c00ff0477ac */ /* 0x000e620008000800 */
[----:B------:R-:W2:Y:S01]  /*0030*/  S2R R2, SR_CTAID.X ;  /* 0x0000000000027919 */ /* 0x000ea20000002500 */
[----:B------:R-:W3:Y:S01]  /*0040*/  LDCU UR5, c[0x3][0x35c] ;  /* 0x00c06b80ff0577ac */ /* 0x000ee20008000800 */
[----:B-1----:R-:W-:Y:S01]  /*0050*/  ULOP3.LUT UR4, UR4, 0xffff, URZ, 0xc0, !UPT ;  /* 0x0000ffff04047892 */ /* 0x002fe2000f8ec0ff */
[----:B0-----:R-:W-:Y:S02]  /*0060*/  LOP3.LUT R51, R0, 0xffff, RZ, 0xc0, !PT ;  /* 0x0000ffff00337812 */ /* 0x001fe400078ec0ff */
[----:B--2---:R-:W-:-:S05]  /*0070*/  LOP3.LUT R0, R2, 0xffff, RZ, 0xc0, !PT ;  /* 0x0000ffff02007812 */ /* 0x004fca00078ec0ff */
[----:B------:R-:W-:-:S05]  /*0080*/  IMAD R0, R0, UR4, R51 ;  /* 0x0000000400007c24 */ /* 0x000fca000f8e0233 */
[----:B---3--:R-:W-:-:S13]  /*0090*/  ISETP.GE.U32.AND P0, PT, R0, UR5, PT ;  /* 0x0000000500007c0c */ /* 0x008fda000bf06070 */
[----:B------:R-:W-:Y:S05]  /*00a0*/  @P0 EXIT ;  /* 0x000000000000094d */ /* 0x000fea0003800000 */
[----:B------:R-:W0:Y:S01]  /*00b0*/  S2R R5, SR_CgaCtaId ;  /* 0x0000000000057919 */ /* 0x000e220000008800 */
[----:B------:R-:W1:Y:S01]  /*00c0*/  LDC R49, c[0x0][0x370] ;  /* 0x0000dc00ff317b82 */ /* 0x000e620000000800 */
[----:B------:R-:W-:Y:S01]  /*00d0*/  MOV R4, 0x400 ;  /* 0x0000040000047802 */ /* 0x000fe20000000f00 */
[----:B------:R-:W2:Y:S06]  /*00e0*/  LDCU.64 UR6, c[0x0][0x358] ;  /* 0x00006b00ff0677ac */ /* 0x000eac0008000a00 */
[----:B------:R-:W3:Y:S08]  /*00f0*/  LDC.64 R2, c[0x3][0x390] ;  /* 0x00c0e400ff027b82 */ /* 0x000ef00000000a00 */
[----:B------:R-:W4:Y:S01]  /*0100*/  LDC.64 R44, c[0x3][0x398] ;  /* 0x00c0e600ff2c7b82 */ /* 0x000f220000000a00 */
[----:B-1----:R-:W-:-:S05]  /*0110*/  LOP3.LUT R49, R49, 0xffff, RZ, 0xc0, !PT ;  /* 0x0000ffff31317812 */ /* 0x002fca00078ec0ff */
[----:B------:R-:W-:Y:S01]  /*0120*/  IMAD R49, R49, UR4, RZ ;  /* 0x0000000431317c24 */ /* 0x000fe2000f8e02ff */
[----:B0-----:R-:W-:Y:S01]  /*0130*/  LEA R4, R5, R4, 0x18 ;  /* 0x0000000405047211 */ /* 0x001fe200078ec0ff */
[----:B---3--:R-:W-:-:S04]  /*0140*/  IMAD.WIDE.U32 R2, R0, 0x10, R2 ;  /* 0x0000001000027825 */ /* 0x008fc800078e0002 */
[----:B------:R-:W-:Y:S02]  /*0150*/  IMAD R51, R51, 0x3c, R4 ;  /* 0x0000003c33337824 */ /* 0x000fe400078e0204 */
[----:B--2-4-:R-:W-:-:S07]  /*0160*/  IMAD.WIDE.U32 R44, R0, 0x10, R44 ;  /* 0x00000010002c7825 */ /* 0x014fce00078e002c */
.L_x_9:
[----:B--2---:R-:W2:Y:S01]  /*0170*/  LDG.E.128 R20, desc[UR6][R2.64] ;  /* 0x0000000602147981 */ /* 0x004ea2000c1e1d00 */
[----:B------:R-:W0:Y:S01]  /*0180*/  LDC.64 R40, c[0x3][0x450] ;  /* 0x00c11400ff287b82 */ /* 0x000e220000000a00 */
[----:B------:R-:W1:Y:S02]  /*0190*/  LDCU UR4, c[0x3][0x37c] ;  /* 0x00c06f80ff0477ac */ /* 0x000e640008000800 */
[----:B------:R-:W3:Y:S05]  /*01a0*/  LDG.E.128 R24, desc[UR6][R44.64] ;  /* 0x000000062c187981 */ /* 0x000eea000c1e1d00 */
[----:B------:R-:W4:Y:S01]  /*01b0*/  LDC.64 R12, c[0x3][0x448] ;  /* 0x00c11200ff0c7b82 */ /* 0x000f220000000a00 */
[----:B--2---:R-:W-:Y:S01]  /*01c0*/  ISETP.NE.AND P0, PT, R22, -0x1, PT ;  /* 0xffffffff1600780c */ /* 0x004fe20003f05270 */
[----:B0-----:R-:W-:Y:S01]  /*01d0*/  IMAD.WIDE R28, R20, 0x10, R40 ;  /* 0x00000010141c7825 */ /* 0x001fe200078e0228 */
[----:B------:R-:W-:-:S03]  /*01e0*/  ISETP.NE.AND P1, PT, R23, -0x1, PT ;  /* 0xffffffff1700780c */ /* 0x000fc60003f25270 */
[--C-:B------:R-:W-:Y:S02]  /*01f0*/  IMAD.WIDE R32, R21, 0x10, R40.reuse ;  /* 0x0000001015207825 */ /* 0x100fe400078e0228 */
[----:B------:R-:W2:Y:S04]  /*0200*/  LDG.E.128 R28, desc[UR6][R28.64] ;  /* 0x000000061c1c7981 */ /* 0x000ea8000c1e1d00 */
[----:B------:R-:W2:Y:S02]  /*0210*/  LDG.E.128 R32, desc[UR6][R32.64] ;  /* 0x0000000620207981 */ /* 0x000ea4000c1e1d00 */
[----:B------:R-:W-:-:S04]  /*0220*/  @P0 IMAD.WIDE R36, R22, 0x10, R40 ;  /* 0x0000001016240825 */ /* 0x000fc800078e0228 */
[----:B------:R-:W-:Y:S02]  /*0230*/  @P1 IMAD.WIDE R40, R23, 0x10, R40 ;  /* 0x0000001017281825 */ /* 0x000fe400078e0228 */
[----:B------:R-:W2:Y:S04]  /*0240*/  @P0 LDG.E.128 R36, desc[UR6][R36.64] ;  /* 0x0000000624240981 */ /* 0x000ea8000c1e1d00 */
[----:B------:R-:W2:Y:S01]  /*0250*/  @P1 LDG.E.128 R40, desc[UR6][R40.64] ;  /* 0x0000000628281981 */ /* 0x000ea2000c1e1d00 */
[----:B----4-:R-:W-:-:S04]  /*0260*/  @P0 IMAD.WIDE R8, R22, 0x10, R12 ;  /* 0x0000001016080825 */ /* 0x010fc800078e020c */
[--C-:B------:R-:W-:Y:S02]  /*0270*/  @P1 IMAD.WIDE R4, R23, 0x10, R12.reuse ;  /* 0x0000001017041825 */ /* 0x100fe400078e020c */
[----:B------:R-:W5:Y:S02]  /*0280*/  @P0 LDG.E.128 R8, desc[UR6][R8.64] ;  /* 0x0000000608080981 */ /* 0x000f64000c1e1d00 */
[--C-:B------:R-:W-:Y:S02]  /*0290*/  IMAD.WIDE R46, R20, 0x10, R12.reuse ;  /* 0x00000010142e7825 */ /* 0x100fe400078e020c */
[----:B------:R-:W5:Y:S02]  /*02a0*/  @P1 LDG.E.128 R4, desc[UR6][R4.64] ;  /* 0x0000000604041981 */ /* 0x000f64000c1e1d00 */
[----:B------:R-:W-:Y:S02]  /*02b0*/  IMAD.WIDE R20, R21, 0x10, R12 ;  /* 0x0000001015147825 */ /* 0x000fe400078e020c */
[----:B------:R0:W5:Y:S04]  /*02c0*/  LDG.E.128 R12, desc[UR6][R46.64] ;  /* 0x000000062e0c7981 */ /* 0x000168000c1e1d00 */
[----:B------:R0:W5:Y:S04]  /*02d0*/  LDG.E.128 R16, desc[UR6][R20.64] ;  /* 0x0000000614107981 */ /* 0x000168000c1e1d00 */
[----:B---3--:R-:W-:Y:S04]  /*02e0*/  STS [R51+0x28], R26 ;  /* 0x0000281a33007388 */ /* 0x008fe80000000800 */
[----:B------:R-:W-:Y:S04]  /*02f0*/  STS [R51+0x2c], R24 ;  /* 0x00002c1833007388 */ /* 0x000fe80000000800 */
[----:B------:R-:W-:Y:S01]  /*0300*/  STS [R51+0x24], R25 ;  /* 0x0000241933007388 */ /* 0x000fe20000000800 */
[----:B------:R-:W-:Y:S03]  /*0310*/  BSSY.RECONVERGENT B0, `(.L_x_0) ;  /* 0x00000ac000007945 */ /* 0x000fe60003800200 */
[----:B--2---:R-:W1:Y:S01]  /*0320*/  LDS R31, [R51+0x28] ;  /* 0x00002800331f7984 */ /* 0x004e620000000800 */
[----:B------:R-:W-:-:S02]  /*0330*/  @!P0 CS2R R36, SRZ ;  /* 0x0000000000248805 */ /* 0x000fc4000001ff00 */
[----:B------:R-:W-:-:S04]  /*0340*/  @!P1 CS2R R40, SRZ ;  /* 0x0000000000289805 */ /* 0x000fc8000001ff00 */
[C---:B------:R-:W-:Y:S01]  /*0350*/  FADD.FTZ R52, R29.reuse, -R37 ;  /* 0x800000251d347221 */ /* 0x040fe20000010000 */
[C---:B------:R-:W-:Y:S01]  /*0360*/  FADD.FTZ R50, R28.reuse, -R36 ;  /* 0x800000241c327221 */ /* 0x040fe20000010000 */
[C---:B------:R-:W-:Y:S01]  /*0370*/  FADD.FTZ R48, R29.reuse, -R33 ;  /* 0x800000211d307221 */ /* 0x040fe20000010000 */
[----:B------:R-:W-:Y:S01]  /*0380*/  FADD.FTZ R32, R28, -R32 ;  /* 0x800000201c207221 */ /* 0x000fe20000010000 */
[----:B------:R-:W-:Y:S01]  /*0390*/  FADD.FTZ R36, R29, -R41 ;  /* 0x800000291d247221 */ /* 0x000fe20000010000 */
[----:B------:R-:W-:Y:S01]  /*03a0*/  FMUL.FTZ R29, R52, R52 ;  /* 0x00000034341d7220 */ /* 0x000fe20000410000 */
[----:B------:R-:W-:Y:S01]  /*03b0*/  FADD.FTZ R34, R30, -R34 ;  /* 0x800000221e227221 */ /* 0x000fe20000010000 */
[----:B------:R-:W-:Y:S01]  /*03c0*/  FADD.FTZ R40, R28, -R40 ;  /* 0x800000281c287221 */ /* 0x000fe20000010000 */
[----:B------:R-:W-:Y:S01]  /*03d0*/  STS [R51], R32 ;  /* 0x0000002033007388 */ /* 0x000fe20000000800 */
[----:B------:R-:W-:-:S03]  /*03e0*/  FFMA.FTZ R35, R50, R50, R29 ;  /* 0x0000003232237223 */ /* 0x000fc6000001001d */
[----:B------:R2:W-:Y:S01]  /*03f0*/  STS [R51+0x4], R48 ;  /* 0x0000043033007388 */ /* 0x0005e20000000800 */
[----:B------:R-:W-:-:S03]  /*0400*/  @!P0 MOV R38, RZ ;  /* 0x000000ff00268202 */ /* 0x000fc60000000f00 */
[----:B------:R3:W-:Y:S01]  /*0410*/  STS [R51+0x8], R34 ;  /* 0x0000082233007388 */ /* 0x0007e20000000800 */
[----:B------:R-:W-:-:S03]  /*0420*/  @!P1 MOV R42, RZ ;  /* 0x000000ff002a9202 */ /* 0x000fc60000000f00 */
[----:B------:R-:W4:Y:S01]  /*0430*/  LDS R29, [R51+0x4] ;  /* 0x00000400331d7984 */ /* 0x000f220000000800 */
[----:B------:R-:W-:-:S03]  /*0440*/  FMUL.FTZ R37, R36, R36 ;  /* 0x0000002424257220 */ /* 0x000fc60000410000 */
[----:B------:R-:W0:Y:S01]  /*0450*/  LDS R28, [R51] ;  /* 0x00000000331c7984 */ /* 0x000e220000000800 */
[----:B------:R-:W-:-:S03]  /*0460*/  FMUL.FTZ R33, R48, R48 ;  /* 0x0000003030217220 */ /* 0x000fc60000410000 */
[----:B------:R-:W0:Y:S01]  /*0470*/  LDS R26, [R51+0x8] ;  /* 0x00000800331a7984 */ /* 0x000e220000000800 */
[C---:B------:R-:W-:Y:S01]  /*0480*/  FADD.FTZ R38, R30.reuse, -R38 ;  /* 0x800000261e267221 */ /* 0x040fe20000010000 */
[----:B------:R-:W-:Y:S01]  /*0490*/  FADD.FTZ R42, R30, -R42 ;  /* 0x8000002a1e2a7221 */ /* 0x000fe20000010000 */
[----:B------:R-:W-:Y:S01]  /*04a0*/  FFMA.FTZ R37, R40, R40, R37 ;  /* 0x0000002828257223 */ /* 0x000fe20000010025 */
[----:B------:R-:W-:Y:S01]  /*04b0*/  FFMA.FTZ R33, R32, R32, R33 ;  /* 0x0000002020217223 */ /* 0x000fe20000010021 */
[----:B------:R1:W-:Y:S02]  /*04c0*/  STS [R51+0xc], R50 ;  /* 0x00000c3233007388 */ /* 0x0003e40000000800 */
[----:B--2---:R-:W-:Y:S01]  /*04d0*/  FFMA.FTZ R48, R42, R42, R37 ;  /* 0x0000002a2a307223 */ /* 0x004fe20000010025 */
[----:B---3--:R-:W-:Y:S01]  /*04e0*/  FFMA.FTZ R34, R34, R34, R33 ;  /* 0x0000002222227223 */ /* 0x008fe20000010021 */
[----:B------:R2:W-:Y:S01]  /*04f0*/  STS [R51+0x10], R52 ;  /* 0x0000103433007388 */ /* 0x0005e20000000800 */
[----:B-1----:R-:W-:-:S03]  /*0500*/  FFMA.FTZ R50, R38, R38, R35 ;  /* 0x0000002626327223 */ /* 0x002fc60000010023 */
[----:B------:R2:W-:Y:S04]  /*0510*/  STS [R51+0x14], R38 ;  /* 0x0000142633007388 */ /* 0x0005e80000000800 */
[----:B------:R2:W-:Y:S04]  /*0520*/  STS [R51+0x34], R50 ;  /* 0x0000343233007388 */ /* 0x0005e80000000800 */
[----:B------:R2:W-:Y:S04]  /*0530*/  STS [R51+0x18], R40 ;  /* 0x0000182833007388 */ /* 0x0005e80000000800 */
[----:B------:R2:W-:Y:S04]  /*0540*/  STS [R51+0x1c], R36 ;  /* 0x00001c2433007388 */ /* 0x0005e80000000800 */
[----:B------:R2:W-:Y:S04]  /*0550*/  STS [R51+0x20], R42 ;  /* 0x0000202a33007388 */ /* 0x0005e80000000800 */
[----:B------:R2:W-:Y:S04]  /*0560*/  STS [R51+0x38], R48 ;  /* 0x0000383033007388 */ /* 0x0005e80000000800 */
[----:B------:R2:W-:Y:S01]  /*0570*/  STS [R51+0x30], R34 ;  /* 0x0000302233007388 */ /* 0x0005e20000000800 */
[----:B------:R-:W-:-:S04]  /*0580*/  FMUL.FTZ R30, R31, UR4 ;  /* 0x000000041f1e7c20 */ /* 0x000fc80008410000 */
[----:B------:R2:W1:Y:S01]  /*0590*/  MUFU.RCP R32, R30 ;  /* 0x0000001e00207308 */ /* 0x0004620000001000 */
[----:B------:R-:W-:Y:S02]  /*05a0*/  HFMA2 R33, -RZ, RZ, 0, 0 ;  /* 0x00000000ff217431 */ /* 0x000fe400000001ff */
[----:B------:R-:W-:Y:S01]  /*05b0*/  FADD.FTZ R31, -R34, R31 ;  /* 0x0000001f221f7221 */ /* 0x000fe20000010100 */
[----:B------:R-:W-:Y:S02]  /*05c0*/  @!P0 CS2R R10, SRZ ;  /* 0x00000000000a8805 */ /* 0x000fe4000001ff00 */
[----:B------:R-:W-:Y:S02]  /*05d0*/  @!P0 CS2R R8, SRZ ;  /* 0x0000000000088805 */ /* 0x000fe4000001ff00 */
[----:B------:R-:W-:Y:S02]  /*05e0*/  @!P1 CS2R R6, SRZ ;  /* 0x0000000000069805 */ /* 0x000fe4000001ff00 */
[----:B0-2-4-:R-:W-:-:S07]  /*05f0*/  @!P1 CS2R R4, SRZ ;  /* 0x0000000000049805 */ /* 0x015fce000001ff00 */
.L_x_8:
[----:B-----5:R-:W-:Y:S01]  /*0600*/  FADD.FTZ R24, R13, -R17 ;  /* 0x800000110d187221 */ /* 0x020fe20000010000 */
[----:B------:R-:W-:Y:S01]  /*0610*/  FADD.FTZ R25, R12, -R16 ;  /* 0x800000100c197221 */ /* 0x000fe20000010000 */
[----:B------:R-:W-:Y:S01]  /*0620*/  FADD.FTZ R35, R14, -R18 ;  /* 0x800000120e237221 */ /* 0x000fe20000010000 */
[----:B------:R-:W-:Y:S01]  /*0630*/  BSSY.RECONVERGENT B1, `(.L_x_1) ;  /* 0x0000023000017945 */ /* 0x000fe20003800200 */
[C---:B------:R-:W-:Y:S01]  /*0640*/  FMUL.FTZ R34, R24.reuse, R29 ;  /* 0x0000001d18227220 */ /* 0x040fe20000410000 */
[----:B------:R-:W-:-:S03]  /*0650*/  FMUL.FTZ R24, R24, R24 ;  /* 0x0000001818187220 */ /* 0x000fc60000410000 */
[C---:B------:R-:W-:Y:S01]  /*0660*/  FFMA.FTZ R34, R25.reuse, R28, R34 ;  /* 0x0000001c19227223 */ /* 0x040fe20000010022 */
[----:B------:R-:W-:-:S03]  /*0670*/  FFMA.FTZ R24, R25, R25, R24 ;  /* 0x0000001919187223 */ /* 0x000fc60000010018 */
[C---:B------:R-:W-:Y:S01]  /*0680*/  FFMA.FTZ R39, R35.reuse, R26, R34 ;  /* 0x0000001a23277223 */ /* 0x040fe20000010022 */
[----:B------:R-:W-:-:S03]  /*0690*/  FFMA.FTZ R24, R35, R35, R24 ;  /* 0x0000002323187223 */ /* 0x000fc60000010018 */
[----:B------:R-:W-:-:S04]  /*06a0*/  FADD.FTZ R34, R39, R39 ;  /* 0x0000002727227221 */ /* 0x000fc80000010000 */
[----:B------:R-:W-:-:S04]  /*06b0*/  FADD.FTZ R25, R31, -R34 ;  /* 0x800000221f197221 */ /* 0x000fc80000010000 */
[----:B------:R-:W-:-:S04]  /*06c0*/  FADD.FTZ R35, -R24, R25 ;  /* 0x0000001918237221 */ /* 0x000fc80000010100 */
[----:B-1----:R-:W-:-:S05]  /*06d0*/  FMUL.FTZ R24, |R35|, R32 ;  /* 0x0000002023187220 */ /* 0x002fca0000410200 */
[----:B------:R-:W-:-:S13]  /*06e0*/  FSETP.GE.FTZ.AND P2, PT, R24, 1, PT ;  /* 0x3f8000001800780b */ /* 0x000fda0003f56000 */
[----:B------:R-:W-:Y:S05]  /*06f0*/  @!P2 BRA `(.L_x_2) ;  /* 0x000000000054a947 */ /* 0x000fea0003800000 */
[----:B------:R-:W0:Y:S01]  /*0700*/  LDS R24, [R51+0x30] ;  /* 0x0000300033187984 */ /* 0x000e220000000800 */
[----:B------:R-:W-:-:S03]  /*0710*/  MOV R40, RZ ;  /* 0x000000ff00287202 */ /* 0x000fc60000000f00 */
[----:B------:R-:W1:Y:S04]  /*0720*/  LDS R25, [R51+0x24] ;  /* 0x0000240033197984 */ /* 0x000e680000000800 */
[----:B------:R-:W2:Y:S04]  /*0730*/  LDS R34, [R51] ;  /* 0x0000000033227984 */ /* 0x000ea80000000800 */
[----:B------:R-:W3:Y:S04]  /*0740*/  LDS R36, [R51+0x4] ;  /* 0x0000040033247984 */ /* 0x000ee80000000800 */
[----:B------:R-:W4:Y:S04]  /*0750*/  LDS R38, [R51+0x8] ;  /* 0x0000080033267984 */ /* 0x000f280000000800 */
[----:B------:R-:W5:Y:S01]  /*0760*/  LDS R37, [R51+0x2c] ;  /* 0x00002c0033257984 */ /* 0x000f620000000800 */
[----:B0-----:R-:W-:Y:S01]  /*0770*/  FADD.FTZ R24, R39, R24 ;  /* 0x0000001827187221 */ /* 0x001fe20000010000 */
[----:B-1----:R-:W-:-:S05]  /*0780*/  FMUL.FTZ R25, R35, R25 ;  /* 0x0000001923197220 */ /* 0x002fca0000410000 */
[----:B------:R-:W0:Y:S02]  /*0790*/  MUFU.RCP R24, R24 ;  /* 0x0000001800187308 */ /* 0x000e240000001000 */
[----:B0-----:R-:W-:-:S04]  /*07a0*/  FMUL.FTZ R25, R25, R24 ;  /* 0x0000001819197220 */ /* 0x001fc80000410000 */
[C---:B--2---:R-:W-:Y:S01]  /*07b0*/  FMUL.FTZ R35, R25.reuse, R34 ;  /* 0x0000002219237220 */ /* 0x044fe20000410000 */
[C---:B---3--:R-:W-:Y:S01]  /*07c0*/  FMUL.FTZ R36, R25.reuse, R36 ;  /* 0x0000002419247220 */ /* 0x048fe20000410000 */
[----:B----4-:R-:W-:Y:S02]  /*07d0*/  FMUL.FTZ R25, R25, R38 ;  /* 0x0000002619197220 */ /* 0x010fe40000410000 */
[----:B------:R-:W-:Y:S01]  /*07e0*/  FFMA.FTZ R16, R27, -R35, R16 ;  /* 0x800000231b107223 */ /* 0x000fe20000010010 */
[-C--:B-----5:R-:W-:Y:S01]  /*07f0*/  FFMA.FTZ R12, R35, R37.reuse, R12 ;  /* 0x00000025230c7223 */ /* 0x0a0fe2000001000c */
[C---:B------:R-:W-:Y:S01]  /*0800*/  FFMA.FTZ R17, R27.reuse, -R36, R17 ;  /* 0x800000241b117223 */ /* 0x040fe20000010011 */
[----:B------:R-:W-:Y:S01]  /*0810*/  FFMA.FTZ R13, R36, R37, R13 ;  /* 0x00000025240d7223 */ /* 0x000fe2000001000d */
[----:B------:R-:W-:Y:S01]  /*0820*/  FFMA.FTZ R18, R27, -R25, R18 ;  /* 0x800000191b127223 */ /* 0x000fe20000010012 */
[----:B------:R-:W-:Y:S01]  /*0830*/  FFMA.FTZ R14, R25, R37, R14 ;  /* 0x00000025190e7223 */ /* 0x000fe2000001000e */
[----:B------:R-:W-:Y:S06]  /*0840*/  BRA `(.L_x_3) ;  /* 0x0000000000047947 */ /* 0x000fec0003800000 */
.L_x_2:
[----:B------:R-:W-:-:S07]  /*0850*/  HFMA2 R40, -RZ, RZ, 0, 5.9604644775390625e-08 ;  /* 0x00000001ff287431 */ /* 0x000fce00000001ff */
.L_x_3:
[----:B------:R-:W-:Y:S05]  /*0860*/  BSYNC.RECONVERGENT B1 ;  /* 0x0000000000017941 */ /* 0x000fea0003800200 */
.L_x_1:
[----:B------:R-:W-:Y:S04]  /*0870*/  BSSY.RECONVERGENT B1, `(.L_x_4) ;  /* 0x0000028000017945 */ /* 0x000fe80003800200 */
[----:B------:R-:W-:Y:S05]  /*0880*/  @!P0 BRA `(.L_x_5) ;  /* 0x0000000000988947 */ /* 0x000fea0003800000 */
[----:B------:R-:W0:Y:S01]  /*0890*/  LDS R24, [R51+0x10] ;  /* 0x0000100033187984 */ /* 0x000e220000000800 */
[----:B------:R-:W-:Y:S01]  /*08a0*/  FADD.FTZ R37, R13, -R9 ;  /* 0x800000090d257221 */ /* 0x000fe20000010000 */
[----:B------:R-:W-:Y:S01]  /*08b0*/  FADD.FTZ R38, R12, -R8 ;  /* 0x800000080c267221 */ /* 0x000fe20000010000 */
[----:B------:R-:W-:Y:S01]  /*08c0*/  FADD.FTZ R39, R14, -R10 ;  /* 0x8000000a0e277221 */ /* 0x000fe20000010000 */
[----:B------:R-:W1:Y:S01]  /*08d0*/  LDS R25, [R51+0xc] ;  /* 0x00000c0033197984 */ /* 0x000e620000000800 */
[----:B------:R-:W2:Y:S03]  /*08e0*/  MUFU.RCP R32, R30 ;  /* 0x0000001e00207308 */ /* 0x000ea60000001000 */
[----:B------:R-:W3:Y:S04]  /*08f0*/  LDS R34, [R51+0x14] ;  /* 0x0000140033227984 */ /* 0x000ee80000000800 */
[----:B------:R-:W-:Y:S04]  /*0900*/  LDS R42, [R51+0x28] ;  /* 0x00002800332a7984 */ /* 0x000fe80000000800 */
[----:B------:R-:W4:Y:S01]  /*0910*/  LDS R35, [R51+0x34] ;  /* 0x0000340033237984 */ /* 0x000f220000000800 */
[C---:B0-----:R-:W-:Y:S01]  /*0920*/  FMUL.FTZ R41, R37.reuse, R24 ;  /* 0x0000001825297220 */ /* 0x041fe20000410000 */
[----:B------:R-:W-:-:S03]  /*0930*/  FMUL.FTZ R37, R37, R37 ;  /* 0x0000002525257220 */ /* 0x000fc60000410000 */
[C---:B-1----:R-:W-:Y:S01]  /*0940*/  FFMA.FTZ R36, R38.reuse, R25, R41 ;  /* 0x0000001926247223 */ /* 0x042fe20000010029 */
[----:B------:R-:W-:-:S03]  /*0950*/  FFMA.FTZ R38, R38, R38, R37 ;  /* 0x0000002626267223 */ /* 0x000fc60000010025 */
[C---:B---3--:R-:W-:Y:S01]  /*0960*/  FFMA.FTZ R36, R39.reuse, R34, R36 ;  /* 0x0000002227247223 */ /* 0x048fe20000010024 */
[----:B------:R-:W-:-:S03]  /*0970*/  FFMA.FTZ R38, R39, R39, R38 ;  /* 0x0000002727267223 */ /* 0x000fc60000010026 */
[----:B------:R-:W-:Y:S01]  /*0980*/  FADD.FTZ R37, R36, R36 ;  /* 0x0000002424257221 */ /* 0x000fe20000010000 */
[----:B----4-:R-:W-:-:S04]  /*0990*/  FADD.FTZ R42, R42, -R35 ;  /* 0x800000232a2a7221 */ /* 0x010fc80000010000 */
[----:B------:R-:W-:-:S04]  /*09a0*/  FADD.FTZ R37, R42, -R37 ;  /* 0x800000252a257221 */ /* 0x000fc80000010000 */
[----:B------:R-:W-:-:S04]  /*09b0*/  FADD.FTZ R39, -R38, R37 ;  /* 0x0000002526277221 */ /* 0x000fc80000010100 */
[----:B--2---:R-:W-:-:S05]  /*09c0*/  FMUL.FTZ R37, |R39|, R32 ;  /* 0x0000002027257220 */ /* 0x004fca0000410200 */
[----:B------:R-:W-:-:S13]  /*09d0*/  FSETP.GE.FTZ.AND P2, PT, R37, 1, PT ;  /* 0x3f8000002500780b */ /* 0x000fda0003f56000 */
[----:B------:R-:W-:Y:S05]  /*09e0*/  @!P2 BRA `(.L_x_5) ;  /* 0x000000000040a947 */ /* 0x000fea0003800000 */
[----:B------:R-:W0:Y:S01]  /*09f0*/  LDS R38, [R51+0x24] ;  /* 0x0000240033267984 */ /* 0x000e220000000800 */
[----:B------:R-:W-:Y:S01]  /*0a00*/  FADD.FTZ R35, R36, R35 ;  /* 0x0000002324237221 */ /* 0x000fe20000010000 */
[----:B------:R-:W-:Y:S02]  /*0a10*/  MOV R40, RZ ;  /* 0x000000ff00287202 */ /* 0x000fe40000000f00 */
[----:B------:R-:W1:Y:S03]  /*0a20*/  LDS R41, [R51+0x2c] ;  /* 0x00002c0033297984 */ /* 0x000e660000000800 */
[----:B------:R-:W2:Y:S01]  /*0a30*/  MUFU.RCP R35, R35 ;  /* 0x0000002300237308 */ /* 0x000ea20000001000 */
[----:B0-----:R-:W-:-:S04]  /*0a40*/  FMUL.FTZ R36, R38, R39 ;  /* 0x0000002726247220 */ /* 0x001fc80000410000 */
[----:B--2---:R-:W-:-:S04]  /*0a50*/  FMUL.FTZ R37, R36, R35 ;  /* 0x0000002324257220 */ /* 0x004fc80000410000 */
[-C--:B------:R-:W-:Y:S01]  /*0a60*/  FMUL.FTZ R25, R25, R37.reuse ;  /* 0x0000002519197220 */ /* 0x080fe20000410000 */
[-C--:B------:R-:W-:Y:S01]  /*0a70*/  FMUL.FTZ R24, R24, R37.reuse ;  /* 0x0000002518187220 */ /* 0x080fe20000410000 */
[----:B------:R-:W-:Y:S02]  /*0a80*/  FMUL.FTZ R37, R34, R37 ;  /* 0x0000002522257220 */ /* 0x000fe40000410000 */
[-C--:B------:R-:W-:Y:S01]  /*0a90*/  FFMA.FTZ R8, R27, -R25.reuse, R8 ;  /* 0x800000191b087223 */ /* 0x080fe20000010008 */
[----:B-1----:R-:W-:Y:S01]  /*0aa0*/  FFMA.FTZ R12, R41, R25, R12 ;  /* 0x00000019290c7223 */ /* 0x002fe2000001000c */
[-C--:B------:R-:W-:Y:S01]  /*0ab0*/  FFMA.FTZ R9, R27, -R24.reuse, R9 ;  /* 0x800000181b097223 */ /* 0x080fe20000010009 */
[----:B------:R-:W-:Y:S01]  /*0ac0*/  FFMA.FTZ R13, R41, R24, R13 ;  /* 0x00000018290d7223 */ /* 0x000fe2000001000d */
[-C--:B------:R-:W-:Y:S01]  /*0ad0*/  FFMA.FTZ R10, R27, -R37.reuse, R10 ;  /* 0x800000251b0a7223 */ /* 0x080fe2000001000a */
[----:B------:R-:W-:-:S07]  /*0ae0*/  FFMA.FTZ R14, R41, R37, R14 ;  /* 0x00000025290e7223 */ /* 0x000fce000001000e */
.L_x_5:
[----:B------:R-:W-:Y:S05]  /*0af0*/  BSYNC.RECONVERGENT B1 ;  /* 0x0000000000017941 */ /* 0x000fea0003800200 */
.L_x_4:
        /* <DEDUP_REMOVED lines=16> */
[----:B------:R-:W-:Y:S01]  /*0c00*/  FFMA.FTZ R38, R39, R39, R38 ;  /* 0x0000002727267223 */ /* 0x000fe20000010026 */
[----:B----4-:R-:W-:Y:S02]  /*0c10*/  FADD.FTZ R37, R42, -R35 ;  /* 0x800000232a257221 */ /* 0x010fe40000010000 */
[----:B------:R-:W-:-:S04]  /*0c20*/  FADD.FTZ R42, R36, R36 ;  /* 0x00000024242a7221 */ /* 0x000fc80000010000 */
[----:B------:R-:W-:-:S04]  /*0c30*/  FADD.FTZ R37, R37, -R42 ;  /* 0x8000002a25257221 */ /* 0x000fc80000010000 */
[----:B------:R-:W-:-:S04]  /*0c40*/  FADD.FTZ R39, -R38, R37 ;  /* 0x0000002526277221 */ /* 0x000fc80000010100 */
[----:B--2---:R-:W-:-:S05]  /*0c50*/  FMUL.FTZ R37, |R39|, R32 ;  /* 0x0000002027257220 */ /* 0x004fca0000410200 */
[----:B------:R-:W-:-:S13]  /*0c60*/  FSETP.GE.FTZ.AND P2, PT, R37, 1, PT ;  /* 0x3f8000002500780b */ /* 0x000fda0003f56000 */
[----:B------:R-:W-:Y:S05]  /*0c70*/  @!P2 BRA `(.L_x_7) ;  /* 0x000000000040a947 */ /* 0x000fea0003800000 */
[----:B------:R-:W0:Y:S01]  /*0c80*/  LDS R38, [R51+0x24] ;  /* 0x0000240033267984 */ /* 0x000e220000000800 */
[----:B------:R-:W-:Y:S01]  /*0c90*/  FADD.FTZ R35, R36, R35 ;  /* 0x0000002324237221 */ /* 0x000fe20000010000 */
[----:B------:R-:W-:Y:S02]  /*0ca0*/  HFMA2 R40, -RZ, RZ, 0, 0 ;  /* 0x00000000ff287431 */ /* 0x000fe400000001ff */
        /* <DEDUP_REMOVED lines=13> */
.L_x_7:
[----:B------:R-:W-:Y:S05]  /*0d80*/  BSYNC.RECONVERGENT B1 ;  /* 0x0000000000017941 */ /* 0x000fea0003800200 */
.L_x_6:
[----:B------:R-:W-:Y:S02]  /*0d90*/  IADD3 R33, PT, PT, R33, 0x1, RZ ;  /* 0x0000000121217810 */ /* 0x000fe40007ffe0ff */
[----:B------:R-:W-:Y:S02]  /*0da0*/  ISETP.NE.AND P2, PT, R40, RZ, PT ;  /* 0x000000ff2800720c */ /* 0x000fe40003f45270 */
[----:B------:R-:W-:-:S13]  /*0db0*/  ISETP.LE.AND P3, PT, R33, 0xe, PT ;  /* 0x0000000e2100780c */ /* 0x000fda0003f63270 */
[----:B------:R-:W-:Y:S05]  /*0dc0*/  @!P2 BRA P3, `(.L_x_8) ;  /* 0xfffffff8000ca947 */ /* 0x000fea000183ffff */
[----:B------:R-:W-:Y:S05]  /*0dd0*/  BSYNC.RECONVERGENT B0 ;  /* 0x0000000000007941 */ /* 0x000fea0003800200 */
.L_x_0:
[----:B------:R-:W0:Y:S01]  /*0de0*/  @P0 LDC.64 R24, c[0x3][0x448] ;  /* 0x00c11200ff180b82 */ /* 0x000e220000000a00 */
[----:B------:R-:W1:Y:S01]  /*0df0*/  LDCU UR4, c[0x3][0x35c] ;  /* 0x00c06b80ff0477ac */ /* 0x000e620008000800 */
[----:B------:R2:W-:Y:S01]  /*0e00*/  STG.E.128 desc[UR6][R46.64], R12 ;  /* 0x0000000c2e007986 */ /* 0x0005e2000c101d06 */
[C---:B------:R-:W-:Y:S01]  /*0e10*/  IADD3 R0, PT, PT, R49.reuse, R0, RZ ;  /* 0x0000000031007210 */ /* 0x040fe20007ffe0ff */
[C---:B------:R-:W-:Y:S02]  /*0e20*/  IMAD.WIDE.U32 R44, R49.reuse, 0x10, R44 ;  /* 0x00000010312c7825 */ /* 0x040fe400078e002c */
[----:B------:R2:W-:Y:S02]  /*0e30*/  STG.E.128 desc[UR6][R20.64], R16 ;  /* 0x0000001014007986 */ /* 0x0005e4000c101d06 */
[----:B------:R-:W3:Y:S01]  /*0e40*/  @P1 LDC.64 R26, c[0x3][0x448] ;  /* 0x00c11200ff1a1b82 */ /* 0x000ee20000000a00 */
[----:B------:R-:W-:-:S04]  /*0e50*/  IMAD.WIDE.U32 R2, R49, 0x10, R2 ;  /* 0x0000001031027825 */ /* 0x000fc800078e0002 */
[----:B0-----:R-:W-:-:S05]  /*0e60*/  @P0 IMAD.WIDE R24, R22, 0x10, R24 ;  /* 0x0000001016180825 */ /* 0x001fca00078e0218 */
[----:B------:R2:W-:Y:S01]  /*0e70*/  @P0 STG.E.128 desc[UR6][R24.64], R8 ;  /* 0x0000000818000986 */ /* 0x0005e2000c101d06 */
[----:B-1----:R-:W-:Y:S01]  /*0e80*/  ISETP.GE.U32.AND P0, PT, R0, UR4, PT ;  /* 0x0000000400007c0c */ /* 0x002fe2000bf06070 */
[----:B---3--:R-:W-:-:S05]  /*0e90*/  @P1 IMAD.WIDE R26, R23, 0x10, R26 ;  /* 0x00000010171a1825 */ /* 0x008fca00078e021a */
[----:B------:R2:W-:Y:S07]  /*0ea0*/  @P1 STG.E.128 desc[UR6][R26.64], R4 ;  /* 0x000000041a001986 */ /* 0x0005ee000c101d06 */
[----:B------:R-:W-:Y:S05]  /*0eb0*/  @!P0 BRA `(.L_x_9) ;  /* 0xfffffff000ac8947 */ /* 0x000fea000383ffff */
[----:B------:R-:W-:Y:S05]  /*0ec0*/  EXIT ;  /* 0x000000000000794d */ /* 0x000fea0003800000 */
.L_x_10:
[----:B------:R-:W-:-:S00]  /*0ed0*/  BRA `(.L_x_10) ;  /* 0xfffffffc00fc7947 */ /* 0x000fc0000383ffff */
[----:B------:R-:W-:-:S00]  /*0ee0*/  NOP ;  /* 0x0000000000007918 */ /* 0x000fc00000000000 */
        /* <DEDUP_REMOVED lines=9> */
.L_x_11:


//--------------------- .nv.global.init           --------------------------
	.section	.nv.global.init,"aw",@progbits
	.align	8
.nv.global.init:
	.type		_ZTVSt9exception,@object
	.size		_ZTVSt9exception,(_ZTVN6OpenMM15OpenMMExceptionE - _ZTVSt9exception)
_ZTVSt9exception:
	.zero		40
	.type		_ZTVN6OpenMM15OpenMMExceptionE,@object
	.size		_ZTVN6OpenMM15OpenMMExceptionE,(.L_4 - _ZTVN6OpenMM15OpenMMExceptionE)
_ZTVN6OpenMM15OpenMMExceptionE:
	.zero		40
.L_4:


//--------------------- .nv.shared._Z18kApplyShake_kernelv --------------------------
	.section	.nv.shared._Z18kApplyShake_kernelv,"aw",@nobits
	.sectionflags	@""
	.align	16
	.zero		1024


//--------------------- .nv.shared.reserved.0     --------------------------
	.section	.nv.shared.reserved.0,"aw",@nobits
	.weak		__nv_reservedSMEM_offset_0_alias
	.size		__nv_reservedSMEM_offset_0_alias, 0, 64
	.other		__nv_reservedSMEM_offset_0_alias,@"STO_CUDA_RESERVED_SHARED STV_DEFAULT"
__nv_reservedSMEM_offset_0_alias:
	.zero		0
	.zero		64


//--------------------- .nv.global                --------------------------
	.section	.nv.global,"aw",@nobits
	.align	8
.nv.global:
	.type		_ZTVN10__cxxabiv117__class_type_infoE,@object
	.size		_ZTVN10__cxxabiv117__class_type_infoE,(_ZTVN10__cxxabiv120__si_class_type_infoE - _ZTVN10__cxxabiv117__class_type_infoE)
_ZTVN10__cxxabiv117__class_type_infoE:
	.zero		8
	.type		_ZTVN10__cxxabiv120__si_class_type_infoE,@object
	.size		_ZTVN10__cxxabiv120__si_class_type_infoE,(.L_2 - _ZTVN10__cxxabiv120__si_class_type_infoE)
_ZTVN10__cxxabiv120__si_class_type_infoE:
	.zero		8
.L_2:


//--------------------- .nv.constant0._Z18kApplyShake_kernelv --------------------------
	.section	.nv.constant0._Z18kApplyShake_kernelv,"a",@progbits
	.sectionflags	@""
	.align	4
.nv.constant0._Z18kApplyShake_kernelv:
	.zero		896


//--------------------- SYMBOLS --------------------------

	.type		.nv.reservedSmem.offset0,@object
	.size		.nv.reservedSmem.offset0,0x4
	.type		.nv.reservedSmem.cap,@object
	.size		.nv.reservedSmem.cap,0x4
